	.headerflags	@"EF_CUDA_TEXMODE_UNIFIED EF_CUDA_64BIT_ADDRESS EF_CUDA_SM86 EF_CUDA_VIRTUAL_SM(EF_CUDA_SM86)"
	.elftype	@"ET_EXEC"


//--------------------- .nv.info                  --------------------------
	.section	.nv.info,"",@"SHT_CUDA_INFO"
	.align	4


	//----- nvinfo : EIATTR_REGCOUNT
	.align		4
        /*0000*/ 	.byte	0x04, 0x2f
        /*0002*/ 	.short	(.L_1 - .L_0)
	.align		4
.L_0:
        /*0004*/ 	.word	index@(triton_poi_fused__to_copy_mul_rsub_1)
        /*0008*/ 	.word	0x0000000d


	//----- nvinfo : EIATTR_FRAME_SIZE
	.align		4
.L_1:
        /*000c*/ 	.byte	0x04, 0x11
        /*000e*/ 	.short	(.L_3 - .L_2)
	.align		4
.L_2:
        /*0010*/ 	.word	index@(triton_poi_fused__to_copy_mul_rsub_1)
        /*0014*/ 	.word	0x00000000


	//----- nvinfo : EIATTR_MIN_STACK_SIZE
	.align		4
.L_3:
        /*0018*/ 	.byte	0x04, 0x12
        /*001a*/ 	.short	(.L_5 - .L_4)
	.align		4
.L_4:
        /*001c*/ 	.word	index@(triton_poi_fused__to_copy_mul_rsub_1)
        /*0020*/ 	.word	0x00000000
.L_5:


//--------------------- .nv.info.triton_poi_fused__to_copy_mul_rsub_1 --------------------------
	.section	.nv.info.triton_poi_fused__to_copy_mul_rsub_1,"",@"SHT_CUDA_INFO"
	.sectionflags	@""
	.align	4


	//----- nvinfo : EIATTR_CUDA_API_VERSION
	.align		4
        /*0000*/ 	.byte	0x04, 0x37
        /*0002*/ 	.short	(.L_7 - .L_6)
.L_6:
        /*0004*/ 	.word	0x00000080


	//----- nvinfo : EIATTR_SW2861232_WAR
	.align		4
.L_7:
        /*0008*/ 	.byte	0x01, 0x35
	.zero		2


	//----- nvinfo : EIATTR_PARAM_CBANK
	.align		4
        /*000c*/ 	.byte	0x04, 0x0a
        /*000e*/ 	.short	(.L_9 - .L_8)
	.align		4
.L_8:
        /*0010*/ 	.word	index@(.nv.constant0.triton_poi_fused__to_copy_mul_rsub_1)
        /*0014*/ 	.short	0x0160
        /*0016*/ 	.short	0x0020


	//----- nvinfo : EIATTR_CBANK_PARAM_SIZE
	.align		4
.L_9:
        /*0018*/ 	.byte	0x03, 0x19
        /*001a*/ 	.short	0x0020


	//----- nvinfo : EIATTR_KPARAM_INFO
	.align		4
        /*001c*/ 	.byte	0x04, 0x17
        /*001e*/ 	.short	(.L_11 - .L_10)
.L_10:
        /*0020*/ 	.word	0x00000000
        /*0024*/ 	.short	0x0003
        /*0026*/ 	.short	0x0018
        /*0028*/ 	.byte	0x00, 0xf4, 0x21, 0x00


	//----- nvinfo : EIATTR_KPARAM_INFO
	.align		4
.L_11:
        /*002c*/ 	.byte	0x04, 0x17
        /*002e*/ 	.short	(.L_13 - .L_12)
.L_12:
        /*0030*/ 	.word	0x00000000
        /*0034*/ 	.short	0x0002
        /*0036*/ 	.short	0x0010
        /*0038*/ 	.byte	0x00, 0xf0, 0x11, 0x00


	//----- nvinfo : EIATTR_KPARAM_INFO
	.align		4
.L_13:
        /*003c*/ 	.byte	0x04, 0x17
        /*003e*/ 	.short	(.L_15 - .L_14)
.L_14:
        /*0040*/ 	.word	0x00000000
        /*0044*/ 	.short	0x0001
        /*0046*/ 	.short	0x0008
        /*0048*/ 	.byte	0x00, 0xf4, 0x21, 0x00


	//----- nvinfo : EIATTR_KPARAM_INFO
	.align		4
.L_15:
        /*004c*/ 	.byte	0x04, 0x17
        /*004e*/ 	.short	(.L_17 - .L_16)
.L_16:
        /*0050*/ 	.word	0x00000000
        /*0054*/ 	.short	0x0000
        /*0056*/ 	.short	0x0000
        /*0058*/ 	.byte	0x00, 0xf4, 0x21, 0x00


	//----- nvinfo : EIATTR_MAXREG_COUNT
	.align		4
.L_17:
        /*005c*/ 	.byte	0x03, 0x1b
        /*005e*/ 	.short	0x00ff


	//----- nvinfo : EIATTR_EXIT_INSTR_OFFSETS
	.align		4
        /*0060*/ 	.byte	0x04, 0x1c
        /*0062*/ 	.short	(.L_19 - .L_18)


	//   ....[0]....
.L_18:
        /*0064*/ 	.word	0x00000190


	//   ....[1]....
        /*0068*/ 	.word	0x000001c0


	//----- nvinfo : EIATTR_REQNTID
	.align		4
.L_19:
        /*006c*/ 	.byte	0x04, 0x10
        /*006e*/ 	.short	(.L_21 - .L_20)
.L_20:
        /*0070*/ 	.word	0x00000080
        /*0074*/ 	.word	0x00000001
        /*0078*/ 	.word	0x00000001
.L_21:


//--------------------- .nv.callgraph             --------------------------
	.section	.nv.callgraph,"",@"SHT_CUDA_CALLGRAPH"
	.align	4
	.sectionentsize	8
	.align		4
        /*0000*/ 	.word	0x00000000
	.align		4
        /*0004*/ 	.word	0xffffffff
	.align		4
        /*0008*/ 	.word	0x00000000
	.align		4
        /*000c*/ 	.word	0xfffffffe
	.align		4
        /*0010*/ 	.word	0x00000000
	.align		4
        /*0014*/ 	.word	0xfffffffd
	.align		4
        /*0018*/ 	.word	0x00000000
	.align		4
        /*001c*/ 	.word	0xfffffffc


//--------------------- .nv.rel.action            --------------------------
	.section	.nv.rel.action,"",@"SHT_CUDA_RELOCINFO"
	.align	8
	.sectionentsize	8
        /*0000*/ 	.byte	0x73, 0x00, 0x00, 0x00, 0x00, 0x00, 0x00, 0x00, 0x00, 0x00, 0x00, 0x11, 0x25, 0x00, 0x05, 0x36


//--------------------- .nv.constant0.triton_poi_fused__to_copy_mul_rsub_1 --------------------------
	.section	.nv.constant0.triton_poi_fused__to_copy_mul_rsub_1,"a",@progbits
	.sectionflags	@""
	.align	4
.nv.constant0.triton_poi_fused__to_copy_mul_rsub_1:
	.zero		384


//--------------------- .text.triton_poi_fused__to_copy_mul_rsub_1 --------------------------
	.section	.text.triton_poi_fused__to_copy_mul_rsub_1,"ax",@progbits
	.sectioninfo	@"SHI_REGISTERS=13"
	.align	128
        .global         triton_poi_fused__to_copy_mul_rsub_1
        .type           triton_poi_fused__to_copy_mul_rsub_1,@function
        .size           triton_poi_fused__to_copy_mul_rsub_1,(.L_x_1 - triton_poi_fused__to_copy_mul_rsub_1)
        .other          triton_poi_fused__to_copy_mul_rsub_1,@"STO_CUDA_ENTRY STV_DEFAULT"
triton_poi_fused__to_copy_mul_rsub_1:
.text.triton_poi_fused__to_copy_mul_rsub_1:
[----:B------:R-:W-:Y:S02]  /*0000*/  IMAD.MOV.U32 R1, RZ, RZ, c[0x0][0x28] ;  /* 0x00000a00ff017624 */ /* 0x000fe400078e00ff */
[----:B------:R-:W0:Y:S01]  /*0010*/  S2R R0, SR_TID.X ;  /* 0x0000000000007919 */ /* 0x000e220000002100 */
[----:B------:R-:W-:-:S03]  /*0020*/  CS2R R4, SRZ ;  /* 0x0000000000047805 */ /* 0x000fc6000001ff00 */
[----:B------:R-:W1:Y:S01]  /*0030*/  S2R R3, SR_CTAID.X ;  /* 0x0000000000037919 */ /* 0x000e620000002500 */
[----:B0-----:R-:W-:-:S05]  /*0040*/  LOP3.LUT R0, R0, 0x7f, RZ, 0xc0, !PT ;  /* 0x0000007f00007812 */ /* 0x001fca00078ec0ff */
[----:B-1----:R-:W-:-:S04]  /*0050*/  IMAD R0, R3, 0x80, R0 ;  /* 0x0000008003007824 */ /* 0x002fc800078e0200 */
[C---:B------:R-:W-:Y:S01]  /*0060*/  IMAD.HI R2, R0.reuse, 0x51eb851f, RZ ;  /* 0x51eb851f00027827 */ /* 0x040fe200078e02ff */
[----:B------:R-:W-:-:S04]  /*0070*/  ISETP.GE.AND P1, PT, R0, 0x9c4, PT ;  /* 0x000009c40000780c */ /* 0x000fc80003f26270 */
[----:B------:R-:W-:-:S04]  /*0080*/  SHF.R.U32.HI R3, RZ, 0x1f, R2 ;  /* 0x0000001fff037819 */ /* 0x000fc80000011602 */
[----:B------:R-:W-:Y:S02]  /*0090*/  LEA.HI.SX32 R9, R2, R3, 0x1c ;  /* 0x0000000302097211 */ /* 0x000fe400078fe2ff */
[----:B------:R-:W-:-:S03]  /*00a0*/  MOV R3, 0x8 ;  /* 0x0000000800037802 */ /* 0x000fc60000000f00 */
[----:B------:R-:W-:Y:S01]  /*00b0*/  @!P1 MOV R6, 0x0 ;  /* 0x0000000000069802 */ /* 0x000fe20000000f00 */
[----:B------:R-:W-:Y:S02]  /*00c0*/  @!P1 IMAD.MOV.U32 R7, RZ, RZ, 0x14f00000 ;  /* 0x14f00000ff079424 */ /* 0x000fe400078e00ff */
[----:B------:R-:W-:Y:S01]  /*00d0*/  IMAD R8, R9, -0x32, R0 ;  /* 0xffffffce09087824 */ /* 0x000fe200078e0200 */
[----:B------:R-:W0:Y:S03]  /*00e0*/  @!P1 R2UR UR4, R6 ;  /* 0x00000000060493c2 */ /* 0x000e2600000e0000 */
[----:B------:R-:W-:-:S05]  /*00f0*/  IMAD.WIDE R2, R8, R3, c[0x0][0x160] ;  /* 0x0000580008027625 */ /* 0x000fca00078e0203 */
[----:B------:R-:W0:Y:S02]  /*0100*/  @!P1 R2UR UR5, R7 ;  /* 0x00000000070593c2 */ /* 0x000e2400000e0000 */
[----:B0-----:R-:W2:Y:S01]  /*0110*/  @!P1 LDG.E.EL.64 R4, desc[UR4][R2.64] ;  /* 0x0000000402049981 */ /* 0x001ea2200c2e1b00 */
[----:B------:R-:W-:Y:S02]  /*0120*/  MOV R7, 0x4 ;  /* 0x0000000400077802 */ /* 0x000fe40000000f00 */
[----:B------:R-:W-:-:S03]  /*0130*/  ISETP.GT.AND P0, PT, R8, R9, PT ;  /* 0x000000090800720c */ /* 0x000fc60003f04270 */
[----:B------:R-:W-:Y:S01]  /*0140*/  IMAD.WIDE R6, R0, R7, c[0x0][0x168] ;  /* 0x00005a0000067625 */ /* 0x000fe200078e0207 */
[----:B--2---:R-:W0:Y:S02]  /*0150*/  I2F.S64 R4, R4 ;  /* 0x0000000400047312 */ /* 0x004e240000301400 */
[----:B0-----:R-:W-:-:S04]  /*0160*/  FADD R10, -R4, 1 ;  /* 0x3f800000040a7421 */ /* 0x001fc80000000100 */
[----:B------:R-:W-:-:S05]  /*0170*/  FMUL R10, R10, -3.40282346638528859812e+38 ;  /* 0xff7fffff0a0a7820 */ /* 0x000fca0000400000 */
[----:B------:R-:W-:Y:S01]  /*0180*/  SEL R9, R10, 0xff7fffff, !P0 ;  /* 0xff7fffff0a097807 */ /* 0x000fe20004000000 */
[----:B------:R-:W-:Y:S06]  /*0190*/  @P1 EXIT ;  /* 0x000000000000194d */ /* 0x000fec0003800000 */
[----:B------:R-:W-:Y:S02]  /*01a0*/  ULDC.64 UR4, c[0x0][0x118] ;  /* 0x0000460000047ab9 */ /* 0x000fe40000000a00 */
[----:B------:R-:W-:Y:S01]  /*01b0*/  STG.E [R6.64], R9 ;  /* 0x0000000906007986 */ /* 0x000fe2000c101904 */
[----:B------:R-:W-:Y:S05]  /*01c0*/  EXIT ;  /* 0x000000000000794d */ /* 0x000fea0003800000 */
.L_x_0:
[----:B------:R-:W-:-:S00]  /*01d0*/  BRA `(.L_x_0) ;  /* 0xfffffff000007947 */ /* 0x000fc0000383ffff */
[----:B------:R-:W-:-:S00]  /*01e0*/  NOP ;  /* 0x0000000000007918 */ /* 0x000fc00000000000 */
        /* <DEDUP_REMOVED lines=9> */
.L_x_1:
